//
// Generated by NVIDIA NVVM Compiler
//
// Compiler Build ID: CL-36424714
// Cuda compilation tools, release 13.0, V13.0.88
// Based on NVVM 20.0.0
//

.version 9.0
.target sm_100
.address_size 64

	// .globl	_Z4scanPfS_iS_
.extern .shared .align 16 .b8 temp[];

.visible .entry _Z4scanPfS_iS_(
	.param .u64 .ptr .align 1 _Z4scanPfS_iS__param_0,
	.param .u64 .ptr .align 1 _Z4scanPfS_iS__param_1,
	.param .u32 _Z4scanPfS_iS__param_2,
	.param .u64 .ptr .align 1 _Z4scanPfS_iS__param_3
)
{
	.reg .pred 	%p<8>;
	.reg .b32 	%r<42>;
	.reg .b32 	%f<11>;
	.reg .b64 	%rd<9>;

	ld.param.u64 	%rd1, [_Z4scanPfS_iS__param_0];
	ld.param.u64 	%rd2, [_Z4scanPfS_iS__param_1];
	ld.param.u32 	%r15, [_Z4scanPfS_iS__param_2];
	cvta.to.global.u64 	%rd3, %rd2;
	mov.u32 	%r1, %tid.x;
	shl.b32 	%r2, %r1, 1;
	mul.wide.u32 	%rd4, %r2, 4;
	add.s64 	%rd5, %rd3, %rd4;
	ld.global.f32 	%f1, [%rd5];
	shl.b32 	%r17, %r1, 3;
	mov.u32 	%r18, temp;
	add.s32 	%r3, %r18, %r17;
	or.b32  	%r4, %r2, 1;
	ld.global.f32 	%f2, [%rd5+4];
	st.shared.v2.f32 	[%r3], {%f1, %f2};
	shr.s32 	%r37, %r15, 1;
	setp.lt.s32 	%p1, %r37, 1;
	mov.b32 	%r39, 1;
	@%p1 bra 	$L__BB0_5;
	mov.b32 	%r39, 1;
$L__BB0_2:
	bar.sync 	0;
	setp.ge.s32 	%p2, %r1, %r37;
	@%p2 bra 	$L__BB0_4;
	mul.lo.s32 	%r20, %r39, %r4;
	shl.b32 	%r21, %r20, 2;
	add.s32 	%r23, %r18, %r21;
	ld.shared.f32 	%f3, [%r23+-4];
	shl.b32 	%r24, %r39, 2;
	add.s32 	%r25, %r23, %r24;
	ld.shared.f32 	%f4, [%r25+-4];
	add.f32 	%f5, %f3, %f4;
	st.shared.f32 	[%r25+-4], %f5;
$L__BB0_4:
	shl.b32 	%r39, %r39, 1;
	shr.u32 	%r9, %r37, 1;
	setp.gt.u32 	%p3, %r37, 1;
	mov.u32 	%r37, %r9;
	@%p3 bra 	$L__BB0_2;
$L__BB0_5:
	bar.sync 	0;
	setp.ne.s32 	%p4, %r1, 0;
	@%p4 bra 	$L__BB0_7;
	shl.b32 	%r26, %r15, 2;
	add.s32 	%r28, %r18, %r26;
	mov.b32 	%r29, 0;
	st.shared.u32 	[%r28+-4], %r29;
$L__BB0_7:
	setp.lt.s32 	%p5, %r15, 2;
	@%p5 bra 	$L__BB0_12;
	mov.b32 	%r40, 1;
$L__BB0_9:
	shr.u32 	%r39, %r39, 1;
	bar.sync 	0;
	setp.ge.u32 	%p6, %r1, %r40;
	@%p6 bra 	$L__BB0_11;
	mul.lo.s32 	%r31, %r39, %r4;
	shl.b32 	%r32, %r31, 2;
	add.s32 	%r34, %r18, %r32;
	ld.shared.f32 	%f6, [%r34+-4];
	shl.b32 	%r35, %r39, 2;
	add.s32 	%r36, %r34, %r35;
	ld.shared.f32 	%f7, [%r36+-4];
	st.shared.f32 	[%r34+-4], %f7;
	add.f32 	%f8, %f6, %f7;
	st.shared.f32 	[%r36+-4], %f8;
$L__BB0_11:
	shl.b32 	%r40, %r40, 1;
	setp.lt.s32 	%p7, %r40, %r15;
	@%p7 bra 	$L__BB0_9;
$L__BB0_12:
	cvta.to.global.u64 	%rd6, %rd1;
	bar.sync 	0;
	ld.shared.v2.f32 	{%f9, %f10}, [%r3];
	add.s64 	%rd8, %rd6, %rd4;
	st.global.f32 	[%rd8], %f9;
	st.global.f32 	[%rd8+4], %f10;
	ret;

}


// ===== COMPILED SASS (sm_100) =====

	.target	sm_100

	.elftype	@"ET_EXEC"


//--------------------- .note.nv.tkinfo           --------------------------
	.section	.note.nv.tkinfo,"",@"SHT_NOTE"
	.sectionflags	@"SHF_NOTE_NV_TKINFO"
	.tkinfo
        /*0018*/ 	.word	0x00000002
        /*0030*/ 	.string	""
        /*0030*/ 	.string	"ptxas"
        /*0030*/ 	.string	"Cuda compilation tools, release 13.0, V13.0.88"
        /*0030*/ 	.string	"Build cuda_13.0.r13.0/compiler.36424714_0"
        /*0030*/ 	.string	"-arch sm_100 -m 64 "



//--------------------- .note.nv.cuinfo           --------------------------
	.section	.note.nv.cuinfo,"",@"SHT_NOTE"
	.sectionflags	@"SHF_NOTE_NV_CUINFO"
        /*0018*/ 	.short	0x0002
        /*001a*/ 	.short	0x0064
        /*001c*/ 	.short	0x0082
	.zero		2


//--------------------- .nv.info                  --------------------------
	.section	.nv.info,"",@"SHT_CUDA_INFO"
	.align	4


	//----- nvinfo : EIATTR_REGCOUNT
	.align		4
        /*0000*/ 	.byte	0x04, 0x2f
        /*0002*/ 	.short	(.L_1 - .L_0)
	.align		4
.L_0:
        /*0004*/ 	.word	index@(_Z4scanPfS_iS_)
        /*0008*/ 	.word	0x0000000d


	//----- nvinfo : EIATTR_FRAME_SIZE
	.align		4
.L_1:
        /*000c*/ 	.byte	0x04, 0x11
        /*000e*/ 	.short	(.L_3 - .L_2)
	.align		4
.L_2:
        /*0010*/ 	.word	index@(_Z4scanPfS_iS_)
        /*0014*/ 	.word	0x00000000


	//----- nvinfo : EIATTR_MIN_STACK_SIZE
	.align		4
.L_3:
        /*0018*/ 	.byte	0x04, 0x12
        /*001a*/ 	.short	(.L_5 - .L_4)
	.align		4
.L_4:
        /*001c*/ 	.word	index@(_Z4scanPfS_iS_)
        /*0020*/ 	.word	0x00000000
.L_5:


//--------------------- .nv.compat                --------------------------
	.section	.nv.compat,"",@"SHT_CUDA_COMPAT_INFO"
	.align	4
        /*0000*/ 	.byte	0x02, 0x09, 0x00, 0x00, 0x02, 0x02, 0x01, 0x00, 0x02, 0x05, 0x05, 0x00, 0x03, 0x07, 0x01, 0x01
        /*0010*/ 	.byte	0x02, 0x03, 0x00, 0x00, 0x02, 0x06, 0x01, 0x00, 0x04, 0x0b, 0x08, 0x00, 0x09, 0x00, 0x00, 0x00
        /*0020*/ 	.byte	0x00, 0x00, 0x00, 0x00


//--------------------- .nv.info._Z4scanPfS_iS_   --------------------------
	.section	.nv.info._Z4scanPfS_iS_,"",@"SHT_CUDA_INFO"
	.sectionflags	@""
	.align	4


	//----- nvinfo : EIATTR_CUDA_API_VERSION
	.align		4
        /*0000*/ 	.byte	0x04, 0x37
        /*0002*/ 	.short	(.L_7 - .L_6)
.L_6:
        /*0004*/ 	.word	0x00000082


	//----- nvinfo : EIATTR_KPARAM_INFO
	.align		4
.L_7:
        /*0008*/ 	.byte	0x04, 0x17
        /*000a*/ 	.short	(.L_9 - .L_8)
.L_8:
        /*000c*/ 	.word	0x00000000
        /*0010*/ 	.short	0x0003
        /*0012*/ 	.short	0x0018
        /*0014*/ 	.byte	0x00, 0xf5, 0x21, 0x00


	//----- nvinfo : EIATTR_KPARAM_INFO
	.align		4
.L_9:
        /*0018*/ 	.byte	0x04, 0x17
        /*001a*/ 	.short	(.L_11 - .L_10)
.L_10:
        /*001c*/ 	.word	0x00000000
        /*0020*/ 	.short	0x0002
        /*0022*/ 	.short	0x0010
        /*0024*/ 	.byte	0x00, 0xf0, 0x11, 0x00


	//----- nvinfo : EIATTR_KPARAM_INFO
	.align		4
.L_11:
        /*0028*/ 	.byte	0x04, 0x17
        /*002a*/ 	.short	(.L_13 - .L_12)
.L_12:
        /*002c*/ 	.word	0x00000000
        /*0030*/ 	.short	0x0001
        /*0032*/ 	.short	0x0008
        /*0034*/ 	.byte	0x00, 0xf5, 0x21, 0x00


	//----- nvinfo : EIATTR_KPARAM_INFO
	.align		4
.L_13:
        /*0038*/ 	.byte	0x04, 0x17
        /*003a*/ 	.short	(.L_15 - .L_14)
.L_14:
        /*003c*/ 	.word	0x00000000
        /*0040*/ 	.short	0x0000
        /*0042*/ 	.short	0x0000
        /*0044*/ 	.byte	0x00, 0xf5, 0x21, 0x00


	//----- nvinfo : EIATTR_SPARSE_MMA_MASK
	.align		4
.L_15:
        /*0048*/ 	.byte	0x03, 0x50
        /*004a*/ 	.short	0x0000


	//----- nvinfo : EIATTR_MAXREG_COUNT
	.align		4
        /*004c*/ 	.byte	0x03, 0x1b
        /*004e*/ 	.short	0x00ff


	//----- nvinfo : EIATTR_NUM_BARRIERS
	.align		4
        /*0050*/ 	.byte	0x02, 0x4c
        /*0052*/ 	.byte	0x01
	.zero		1


	//----- nvinfo : EIATTR_MERCURY_ISA_VERSION
	.align		4
        /*0054*/ 	.byte	0x03, 0x5f
        /*0056*/ 	.short	0x0101


	//----- nvinfo : EIATTR_VRC_CTA_INIT_COUNT
	.align		4
        /*0058*/ 	.byte	0x02, 0x4a
	.zero		1
	.zero		1


	//----- nvinfo : EIATTR_EXIT_INSTR_OFFSETS
	.align		4
        /*005c*/ 	.byte	0x04, 0x1c
        /*005e*/ 	.short	(.L_17 - .L_16)


	//   ....[0]....
.L_16:
        /*0060*/ 	.word	0x000003f0


	//----- nvinfo : EIATTR_CBANK_PARAM_SIZE
	.align		4
.L_17:
        /*0064*/ 	.byte	0x03, 0x19
        /*0066*/ 	.short	0x0020


	//----- nvinfo : EIATTR_PARAM_CBANK
	.align		4
        /*0068*/ 	.byte	0x04, 0x0a
        /*006a*/ 	.short	(.L_19 - .L_18)
	.align		4
.L_18:
        /*006c*/ 	.word	index@(.nv.constant0._Z4scanPfS_iS_)
        /*0070*/ 	.short	0x0380
        /*0072*/ 	.short	0x0020


	//----- nvinfo : EIATTR_SW_WAR
	.align		4
.L_19:
        /*0074*/ 	.byte	0x04, 0x36
        /*0076*/ 	.short	(.L_21 - .L_20)
.L_20:
        /*0078*/ 	.word	0x00000008
.L_21:


//--------------------- .nv.callgraph             --------------------------
	.section	.nv.callgraph,"",@"SHT_CUDA_CALLGRAPH"
	.align	4
	.sectionentsize	8
	.align		4
        /*0000*/ 	.word	0x00000000
	.align		4
        /*0004*/ 	.word	0xffffffff
	.align		4
        /*0008*/ 	.word	0x00000000
	.align		4
        /*000c*/ 	.word	0xfffffffe
	.align		4
        /*0010*/ 	.word	0x00000000
	.align		4
        /*0014*/ 	.word	0xfffffffd
	.align		4
        /*0018*/ 	.word	0x00000000
	.align		4
        /*001c*/ 	.word	0xfffffffc


//--------------------- .text._Z4scanPfS_iS_      --------------------------
	.section	.text._Z4scanPfS_iS_,"ax",@progbits
	.align	128
        .global         _Z4scanPfS_iS_
        .type           _Z4scanPfS_iS_,@function
        .size           _Z4scanPfS_iS_,(.L_x_5 - _Z4scanPfS_iS_)
        .other          _Z4scanPfS_iS_,@"STO_CUDA_ENTRY STV_DEFAULT"
_Z4scanPfS_iS_:
.text._Z4scanPfS_iS_:
[----:B------:R-:W-:Y:S01]  /*0000*/  LDC R1, c[0x0][0x37c] ;  /* 0x0000df00ff017b82 */ /* 0x000fe20000000800 */
[----:B------:R-:W0:Y:S07]  /*0010*/  S2R R10, SR_TID.X ;  /* 0x00000000000a7919 */ /* 0x000e2e0000002100 */
[----:B------:R-:W1:Y:S01]  /*0020*/  LDC.64 R2, c[0x0][0x388] ;  /* 0x0000e200ff027b82 */ /* 0x000e620000000a00 */
[----:B------:R-:W2:Y:S01]  /*0030*/  LDCU.64 UR8, c[0x0][0x358] ;  /* 0x00006b00ff0877ac */ /* 0x000ea20008000a00 */
[----:B------:R-:W3:Y:S06]  /*0040*/  LDCU UR6, c[0x0][0x390] ;  /* 0x00007200ff0677ac */ /* 0x000eec0008000800 */
[----:B------:R-:W4:Y:S08]  /*0050*/  S2UR UR5, SR_CgaCtaId ;  /* 0x00000000000579c3 */ /* 0x000f300000008800 */
[----:B------:R-:W5:Y:S01]  /*0060*/  LDC R8, c[0x0][0x390] ;  /* 0x0000e400ff087b82 */ /* 0x000f620000000800 */
[----:B0-----:R-:W-:-:S04]  /*0070*/  IMAD.SHL.U32 R5, R10, 0x2, RZ ;  /* 0x000000020a057824 */ /* 0x001fc800078e00ff */
[----:B-1----:R-:W-:-:S05]  /*0080*/  IMAD.WIDE.U32 R2, R5, 0x4, R2 ;  /* 0x0000000405027825 */ /* 0x002fca00078e0002 */
[----:B--2---:R-:W2:Y:S04]  /*0090*/  LDG.E R6, desc[UR8][R2.64] ;  /* 0x0000000802067981 */ /* 0x004ea8000c1e1900 */
[----:B------:R0:W2:Y:S01]  /*00a0*/  LDG.E R7, desc[UR8][R2.64+0x4] ;  /* 0x0000040802077981 */ /* 0x0000a2000c1e1900 */
[----:B------:R-:W-:Y:S01]  /*00b0*/  UMOV UR4, 0x400 ;  /* 0x0000040000047882 */ /* 0x000fe20000000000 */
[----:B------:R-:W-:Y:S01]  /*00c0*/  ISETP.NE.AND P1, PT, R10, RZ, PT ;  /* 0x000000ff0a00720c */ /* 0x000fe20003f25270 */
[----:B----4-:R-:W-:Y:S01]  /*00d0*/  ULEA UR4, UR5, UR4, 0x18 ;  /* 0x0000000405047291 */ /* 0x010fe2000f8ec0ff */
[----:B-----5:R-:W-:Y:S01]  /*00e0*/  ISETP.GE.AND P2, PT, R8, 0x2, PT ;  /* 0x000000020800780c */ /* 0x020fe20003f46270 */
[----:B---3--:R-:W-:-:S04]  /*00f0*/  USHF.R.S32.HI UR5, URZ, 0x1, UR6 ;  /* 0x00000001ff057899 */ /* 0x008fc80008011406 */
[----:B------:R-:W-:Y:S01]  /*0100*/  LEA R0, R10, UR4, 0x3 ;  /* 0x000000040a007c11 */ /* 0x000fe2000f8e18ff */
[----:B------:R-:W-:Y:S01]  /*0110*/  UISETP.GE.AND UP0, UPT, UR5, 0x1, UPT ;  /* 0x000000010500788c */ /* 0x000fe2000bf06270 */
[----:B0-----:R-:W-:Y:S01]  /*0120*/  IMAD.MOV.U32 R3, RZ, RZ, 0x1 ;  /* 0x00000001ff037424 */ /* 0x001fe200078e00ff */
[----:B------:R-:W-:Y:S02]  /*0130*/  IADD3 R2, PT, PT, R5, 0x1, RZ ;  /* 0x0000000105027810 */ /* 0x000fe40007ffe0ff */
[----:B--2---:R0:W-:Y:S05]  /*0140*/  STS.64 [R0], R6 ;  /* 0x0000000600007388 */ /* 0x0041ea0000000a00 */
[----:B------:R-:W-:Y:S05]  /*0150*/  BRA.U !UP0, `(.L_x_0) ;  /* 0x00000001083c7547 */ /* 0x000fea000b800000 */
[----:B------:R-:W-:-:S07]  /*0160*/  IMAD.MOV.U32 R3, RZ, RZ, 0x1 ;  /* 0x00000001ff037424 */ /* 0x000fce00078e00ff */
.L_x_1:
[----:B------:R-:W-:Y:S01]  /*0170*/  BAR.SYNC.DEFER_BLOCKING 0x0 ;  /* 0x0000000000007b1d */ /* 0x000fe20000010000 */
[----:B------:R-:W-:Y:S01]  /*0180*/  ISETP.GE.AND P0, PT, R10, UR5, PT ;  /* 0x000000050a007c0c */ /* 0x000fe2000bf06270 */
[----:B------:R-:W-:Y:S02]  /*0190*/  UISETP.GT.U32.AND UP0, UPT, UR5, 0x1, UPT ;  /* 0x000000010500788c */ /* 0x000fe4000bf04070 */
[----:B------:R-:W-:-:S07]  /*01a0*/  USHF.R.U32.HI UR6, URZ, 0x1, UR5 ;  /* 0x00000001ff067899 */ /* 0x000fce0008011605 */
[----:B------:R-:W-:-:S03]  /*01b0*/  UMOV UR5, UR6 ;  /* 0x0000000600057c82 */ /* 0x000fc60008000000 */
[----:B------:R-:W-:-:S05]  /*01c0*/  @!P0 IMAD R4, R2, R3, RZ ;  /* 0x0000000302048224 */ /* 0x000fca00078e02ff */
[----:B------:R-:W-:-:S04]  /*01d0*/  @!P0 LEA R4, R4, UR4, 0x2 ;  /* 0x0000000404048c11 */ /* 0x000fc8000f8e10ff */
[C---:B01----:R-:W-:Y:S01]  /*01e0*/  @!P0 LEA R6, R3.reuse, R4, 0x2 ;  /* 0x0000000403068211 */ /* 0x043fe200078e10ff */
[----:B------:R-:W-:Y:S01]  /*01f0*/  IMAD.SHL.U32 R3, R3, 0x2, RZ ;  /* 0x0000000203037824 */ /* 0x000fe200078e00ff */
[----:B------:R-:W-:Y:S04]  /*0200*/  @!P0 LDS R4, [R4+-0x4] ;  /* 0xfffffc0004048984 */ /* 0x000fe80000000800 */
[----:B------:R-:W0:Y:S02]  /*0210*/  @!P0 LDS R7, [R6+-0x4] ;  /* 0xfffffc0006078984 */ /* 0x000e240000000800 */
[----:B0-----:R-:W-:-:S05]  /*0220*/  @!P0 FADD R7, R4, R7 ;  /* 0x0000000704078221 */ /* 0x001fca0000000000 */
[----:B------:R1:W-:Y:S01]  /*0230*/  @!P0 STS [R6+-0x4], R7 ;  /* 0xfffffc0706008388 */ /* 0x0003e20000000800 */
[----:B------:R-:W-:Y:S05]  /*0240*/  BRA.U UP0, `(.L_x_1) ;  /* 0xfffffffd00c87547 */ /* 0x000fea000b83ffff */
.L_x_0:
[----:B------:R-:W-:Y:S01]  /*0250*/  BAR.SYNC.DEFER_BLOCKING 0x0 ;  /* 0x0000000000007b1d */ /* 0x000fe20000010000 */
[----:B------:R-:W-:-:S05]  /*0260*/  @!P1 LEA R4, R8, UR4, 0x2 ;  /* 0x0000000408049c11 */ /* 0x000fca000f8e10ff */
[----:B------:R2:W-:Y:S01]  /*0270*/  @!P1 STS [R4+-0x4], RZ ;  /* 0xfffffcff04009388 */ /* 0x0005e20000000800 */
[----:B------:R-:W-:Y:S05]  /*0280*/  @!P2 BRA `(.L_x_2) ;  /* 0x000000000040a947 */ /* 0x000fea0003800000 */
[----:B------:R-:W3:Y:S01]  /*0290*/  LDCU UR6, c[0x0][0x390] ;  /* 0x00007200ff0677ac */ /* 0x000ee20008000800 */
[----:B------:R-:W-:-:S05]  /*02a0*/  UMOV UR5, 0x1 ;  /* 0x0000000100057882 */ /* 0x000fca0000000000 */
.L_x_3:
[----:B------:R-:W-:Y:S01]  /*02b0*/  BAR.SYNC.DEFER_BLOCKING 0x0 ;  /* 0x0000000000007b1d */ /* 0x000fe20000010000 */
[----:B------:R-:W-:Y:S01]  /*02c0*/  ISETP.GE.U32.AND P0, PT, R10, UR5, PT ;  /* 0x000000050a007c0c */ /* 0x000fe2000bf06070 */
[----:B------:R-:W-:Y:S01]  /*02d0*/  USHF.L.U32 UR5, UR5, 0x1, URZ ;  /* 0x0000000105057899 */ /* 0x000fe200080006ff */
[----:B------:R-:W-:-:S03]  /*02e0*/  SHF.R.U32.HI R3, RZ, 0x1, R3 ;  /* 0x00000001ff037819 */ /* 0x000fc60000011603 */
[----:B---3--:R-:W-:-:S08]  /*02f0*/  UISETP.GE.AND UP0, UPT, UR5, UR6, UPT ;  /* 0x000000060500728c */ /* 0x008fd0000bf06270 */
[----:B--2-4-:R-:W-:-:S05]  /*0300*/  @!P0 IMAD R4, R2, R3, RZ ;  /* 0x0000000302048224 */ /* 0x014fca00078e02ff */
[----:B------:R-:W-:-:S04]  /*0310*/  @!P0 LEA R4, R4, UR4, 0x2 ;  /* 0x0000000404048c11 */ /* 0x000fc8000f8e10ff */
[----:B01----:R-:W-:Y:S01]  /*0320*/  @!P0 LEA R7, R3, R4, 0x2 ;  /* 0x0000000403078211 */ /* 0x003fe200078e10ff */
[----:B------:R-:W-:Y:S04]  /*0330*/  @!P0 LDS R6, [R4+-0x4] ;  /* 0xfffffc0004068984 */ /* 0x000fe80000000800 */
[----:B------:R-:W0:Y:S02]  /*0340*/  @!P0 LDS R9, [R7+-0x4] ;  /* 0xfffffc0007098984 */ /* 0x000e240000000800 */
[----:B0-----:R-:W-:Y:S02]  /*0350*/  @!P0 FADD R6, R6, R9 ;  /* 0x0000000906068221 */ /* 0x001fe40000000000 */
[----:B------:R4:W-:Y:S04]  /*0360*/  @!P0 STS [R4+-0x4], R9 ;  /* 0xfffffc0904008388 */ /* 0x0009e80000000800 */
[----:B------:R4:W-:Y:S01]  /*0370*/  @!P0 STS [R7+-0x4], R6 ;  /* 0xfffffc0607008388 */ /* 0x0009e20000000800 */
[----:B------:R-:W-:Y:S05]  /*0380*/  BRA.U !UP0, `(.L_x_3) ;  /* 0xfffffffd08c87547 */ /* 0x000fea000b83ffff */
.L_x_2:
[----:B------:R-:W-:Y:S08]  /*0390*/  BAR.SYNC.DEFER_BLOCKING 0x0 ;  /* 0x0000000000007b1d */ /* 0x000ff00000010000 */
[----:B------:R-:W3:Y:S01]  /*03a0*/  LDC.64 R2, c[0x0][0x380] ;  /* 0x0000e000ff027b82 */ /* 0x000ee20000000a00 */
[----:B01--4-:R-:W0:Y:S01]  /*03b0*/  LDS.64 R6, [R0] ;  /* 0x0000000000067984 */ /* 0x013e220000000a00 */
[----:B---3--:R-:W-:-:S05]  /*03c0*/  IMAD.WIDE.U32 R2, R5, 0x4, R2 ;  /* 0x0000000405027825 */ /* 0x008fca00078e0002 */
[----:B0-----:R-:W-:Y:S04]  /*03d0*/  STG.E desc[UR8][R2.64], R6 ;  /* 0x0000000602007986 */ /* 0x001fe8000c101908 */
[----:B------:R-:W-:Y:S01]  /*03e0*/  STG.E desc[UR8][R2.64+0x4], R7 ;  /* 0x0000040702007986 */ /* 0x000fe2000c101908 */
[----:B------:R-:W-:Y:S05]  /*03f0*/  EXIT ;  /* 0x000000000000794d */ /* 0x000fea0003800000 */
.L_x_4:
[----:B------:R-:W-:-:S00]  /*0400*/  BRA `(.L_x_4) ;  /* 0xfffffffc00fc7947 */ /* 0x000fc0000383ffff */
[----:B------:R-:W-:-:S00]  /*0410*/  NOP ;  /* 0x0000000000007918 */ /* 0x000fc00000000000 */
        /* <DEDUP_REMOVED lines=14> */
.L_x_5:


//--------------------- .nv.shared._Z4scanPfS_iS_ --------------------------
	.section	.nv.shared._Z4scanPfS_iS_,"aw",@nobits
	.sectionflags	@""
	.align	16
	.zero		1024


//--------------------- .nv.shared.reserved.0     --------------------------
	.section	.nv.shared.reserved.0,"aw",@nobits
	.weak		__nv_reservedSMEM_offset_0_alias
	.size		__nv_reservedSMEM_offset_0_alias, 0, 64
	.other		__nv_reservedSMEM_offset_0_alias,@"STO_CUDA_RESERVED_SHARED STV_DEFAULT"
__nv_reservedSMEM_offset_0_alias:
	.zero		0
	.zero		64


//--------------------- .nv.constant0._Z4scanPfS_iS_ --------------------------
	.section	.nv.constant0._Z4scanPfS_iS_,"a",@progbits
	.sectionflags	@""
	.align	4
.nv.constant0._Z4scanPfS_iS_:
	.zero		928


//--------------------- SYMBOLS --------------------------

	.type		.nv.reservedSmem.offset0,@object
	.size		.nv.reservedSmem.offset0,0x4
	.type		.nv.reservedSmem.cap,@object
	.size		.nv.reservedSmem.cap,0x4
